//
// Generated by NVIDIA NVVM Compiler
//
// Compiler Build ID: CL-36424714
// Cuda compilation tools, release 13.0, V13.0.88
// Based on NVVM 20.0.0
//

.version 9.0
.target sm_100
.address_size 64

	// .globl	_ZN3cub18CUB_300001_SM_10006detail11EmptyKernelIvEEvv
.global .align 1 .b8 _ZN41_INTERNAL_6f35fa4b_4_k_cu_f6f67e2c_1511344cuda3std3__45__cpo5beginE[1];
.global .align 1 .b8 _ZN41_INTERNAL_6f35fa4b_4_k_cu_f6f67e2c_1511344cuda3std3__45__cpo3endE[1];
.global .align 1 .b8 _ZN41_INTERNAL_6f35fa4b_4_k_cu_f6f67e2c_1511344cuda3std3__45__cpo6cbeginE[1];
.global .align 1 .b8 _ZN41_INTERNAL_6f35fa4b_4_k_cu_f6f67e2c_1511344cuda3std3__45__cpo4cendE[1];
.global .align 1 .b8 _ZN41_INTERNAL_6f35fa4b_4_k_cu_f6f67e2c_1511344cuda3std3__45__cpo6rbeginE[1];
.global .align 1 .b8 _ZN41_INTERNAL_6f35fa4b_4_k_cu_f6f67e2c_1511344cuda3std3__45__cpo4rendE[1];
.global .align 1 .b8 _ZN41_INTERNAL_6f35fa4b_4_k_cu_f6f67e2c_1511344cuda3std3__45__cpo7crbeginE[1];
.global .align 1 .b8 _ZN41_INTERNAL_6f35fa4b_4_k_cu_f6f67e2c_1511344cuda3std3__45__cpo5crendE[1];
.global .align 1 .b8 _ZN41_INTERNAL_6f35fa4b_4_k_cu_f6f67e2c_1511344cuda3std3__443_GLOBAL__N__6f35fa4b_4_k_cu_f6f67e2c_1511346ignoreE[1];
.global .align 1 .b8 _ZN41_INTERNAL_6f35fa4b_4_k_cu_f6f67e2c_1511344cuda3std3__419piecewise_constructE[1];
.global .align 1 .b8 _ZN41_INTERNAL_6f35fa4b_4_k_cu_f6f67e2c_1511344cuda3std3__48in_placeE[1];
.global .align 1 .b8 _ZN41_INTERNAL_6f35fa4b_4_k_cu_f6f67e2c_1511344cuda3std3__420unreachable_sentinelE[1];
.global .align 1 .b8 _ZN41_INTERNAL_6f35fa4b_4_k_cu_f6f67e2c_1511344cuda3std3__47nulloptE[1];
.global .align 1 .b8 _ZN41_INTERNAL_6f35fa4b_4_k_cu_f6f67e2c_1511344cuda3std3__48unexpectE[1];
.global .align 1 .b8 _ZN41_INTERNAL_6f35fa4b_4_k_cu_f6f67e2c_1511344cuda3std6ranges3__45__cpo4swapE[1];
.global .align 1 .b8 _ZN41_INTERNAL_6f35fa4b_4_k_cu_f6f67e2c_1511344cuda3std6ranges3__45__cpo9iter_moveE[1];
.global .align 1 .b8 _ZN41_INTERNAL_6f35fa4b_4_k_cu_f6f67e2c_1511344cuda3std6ranges3__45__cpo5beginE[1];
.global .align 1 .b8 _ZN41_INTERNAL_6f35fa4b_4_k_cu_f6f67e2c_1511344cuda3std6ranges3__45__cpo3endE[1];
.global .align 1 .b8 _ZN41_INTERNAL_6f35fa4b_4_k_cu_f6f67e2c_1511344cuda3std6ranges3__45__cpo6cbeginE[1];
.global .align 1 .b8 _ZN41_INTERNAL_6f35fa4b_4_k_cu_f6f67e2c_1511344cuda3std6ranges3__45__cpo4cendE[1];
.global .align 1 .b8 _ZN41_INTERNAL_6f35fa4b_4_k_cu_f6f67e2c_1511344cuda3std6ranges3__45__cpo7advanceE[1];
.global .align 1 .b8 _ZN41_INTERNAL_6f35fa4b_4_k_cu_f6f67e2c_1511344cuda3std6ranges3__45__cpo9iter_swapE[1];
.global .align 1 .b8 _ZN41_INTERNAL_6f35fa4b_4_k_cu_f6f67e2c_1511344cuda3std6ranges3__45__cpo4nextE[1];
.global .align 1 .b8 _ZN41_INTERNAL_6f35fa4b_4_k_cu_f6f67e2c_1511344cuda3std6ranges3__45__cpo4prevE[1];
.global .align 1 .b8 _ZN41_INTERNAL_6f35fa4b_4_k_cu_f6f67e2c_1511344cuda3std6ranges3__45__cpo4dataE[1];
.global .align 1 .b8 _ZN41_INTERNAL_6f35fa4b_4_k_cu_f6f67e2c_1511344cuda3std6ranges3__45__cpo5cdataE[1];
.global .align 1 .b8 _ZN41_INTERNAL_6f35fa4b_4_k_cu_f6f67e2c_1511344cuda3std6ranges3__45__cpo4sizeE[1];
.global .align 1 .b8 _ZN41_INTERNAL_6f35fa4b_4_k_cu_f6f67e2c_1511344cuda3std6ranges3__45__cpo5ssizeE[1];
.global .align 1 .b8 _ZN41_INTERNAL_6f35fa4b_4_k_cu_f6f67e2c_1511344cuda3std6ranges3__45__cpo8distanceE[1];
.global .align 1 .b8 _ZN41_INTERNAL_6f35fa4b_4_k_cu_f6f67e2c_1511346thrust24THRUST_300001_SM_1000_NS8cuda_cub3parE[1];
.global .align 1 .b8 _ZN41_INTERNAL_6f35fa4b_4_k_cu_f6f67e2c_1511346thrust24THRUST_300001_SM_1000_NS8cuda_cub10par_nosyncE[1];
.global .align 1 .b8 _ZN41_INTERNAL_6f35fa4b_4_k_cu_f6f67e2c_1511346thrust24THRUST_300001_SM_1000_NS6system6detail10sequential3seqE[1];
.global .align 1 .b8 _ZN41_INTERNAL_6f35fa4b_4_k_cu_f6f67e2c_1511346thrust24THRUST_300001_SM_1000_NS12placeholders2_1E[1];
.global .align 1 .b8 _ZN41_INTERNAL_6f35fa4b_4_k_cu_f6f67e2c_1511346thrust24THRUST_300001_SM_1000_NS12placeholders2_2E[1];
.global .align 1 .b8 _ZN41_INTERNAL_6f35fa4b_4_k_cu_f6f67e2c_1511346thrust24THRUST_300001_SM_1000_NS12placeholders2_3E[1];
.global .align 1 .b8 _ZN41_INTERNAL_6f35fa4b_4_k_cu_f6f67e2c_1511346thrust24THRUST_300001_SM_1000_NS12placeholders2_4E[1];
.global .align 1 .b8 _ZN41_INTERNAL_6f35fa4b_4_k_cu_f6f67e2c_1511346thrust24THRUST_300001_SM_1000_NS12placeholders2_5E[1];
.global .align 1 .b8 _ZN41_INTERNAL_6f35fa4b_4_k_cu_f6f67e2c_1511346thrust24THRUST_300001_SM_1000_NS12placeholders2_6E[1];
.global .align 1 .b8 _ZN41_INTERNAL_6f35fa4b_4_k_cu_f6f67e2c_1511346thrust24THRUST_300001_SM_1000_NS12placeholders2_7E[1];
.global .align 1 .b8 _ZN41_INTERNAL_6f35fa4b_4_k_cu_f6f67e2c_1511346thrust24THRUST_300001_SM_1000_NS12placeholders2_8E[1];
.global .align 1 .b8 _ZN41_INTERNAL_6f35fa4b_4_k_cu_f6f67e2c_1511346thrust24THRUST_300001_SM_1000_NS12placeholders2_9E[1];
.global .align 1 .b8 _ZN41_INTERNAL_6f35fa4b_4_k_cu_f6f67e2c_1511346thrust24THRUST_300001_SM_1000_NS12placeholders3_10E[1];
.global .align 1 .b8 _ZN41_INTERNAL_6f35fa4b_4_k_cu_f6f67e2c_1511346thrust24THRUST_300001_SM_1000_NS3seqE[1];

.visible .entry _ZN3cub18CUB_300001_SM_10006detail11EmptyKernelIvEEvv()
{


	ret;

}


// ===== COMPILED SASS (sm_100) =====

	.target	sm_100

	.elftype	@"ET_EXEC"


//--------------------- .note.nv.tkinfo           --------------------------
	.section	.note.nv.tkinfo,"",@"SHT_NOTE"
	.sectionflags	@"SHF_NOTE_NV_TKINFO"
	.tkinfo
        /*0018*/ 	.word	0x00000002
        /*0030*/ 	.string	""
        /*0030*/ 	.string	"ptxas"
        /*0030*/ 	.string	"Cuda compilation tools, release 13.0, V13.0.88"
        /*0030*/ 	.string	"Build cuda_13.0.r13.0/compiler.36424714_0"
        /*0030*/ 	.string	"-arch sm_100 -m 64 "



//--------------------- .note.nv.cuinfo           --------------------------
	.section	.note.nv.cuinfo,"",@"SHT_NOTE"
	.sectionflags	@"SHF_NOTE_NV_CUINFO"
        /*0018*/ 	.short	0x0002
        /*001a*/ 	.short	0x0064
        /*001c*/ 	.short	0x0082
	.zero		2


//--------------------- .nv.info                  --------------------------
	.section	.nv.info,"",@"SHT_CUDA_INFO"
	.align	4


	//----- nvinfo : EIATTR_REGCOUNT
	.align		4
        /*0000*/ 	.byte	0x04, 0x2f
        /*0002*/ 	.short	(.L_44 - .L_43)
	.align		4
.L_43:
        /*0004*/ 	.word	index@(_ZN3cub18CUB_300001_SM_10006detail11EmptyKernelIvEEvv)
        /*0008*/ 	.word	0x00000004


	//----- nvinfo : EIATTR_FRAME_SIZE
	.align		4
.L_44:
        /*000c*/ 	.byte	0x04, 0x11
        /*000e*/ 	.short	(.L_46 - .L_45)
	.align		4
.L_45:
        /*0010*/ 	.word	index@(_ZN3cub18CUB_300001_SM_10006detail11EmptyKernelIvEEvv)
        /*0014*/ 	.word	0x00000000


	//----- nvinfo : EIATTR_MIN_STACK_SIZE
	.align		4
.L_46:
        /*0018*/ 	.byte	0x04, 0x12
        /*001a*/ 	.short	(.L_48 - .L_47)
	.align		4
.L_47:
        /*001c*/ 	.word	index@(_ZN3cub18CUB_300001_SM_10006detail11EmptyKernelIvEEvv)
        /*0020*/ 	.word	0x00000000
.L_48:


//--------------------- .nv.compat                --------------------------
	.section	.nv.compat,"",@"SHT_CUDA_COMPAT_INFO"
	.align	4
        /*0000*/ 	.byte	0x02, 0x09, 0x00, 0x00, 0x02, 0x02, 0x01, 0x00, 0x02, 0x05, 0x05, 0x00, 0x03, 0x07, 0x01, 0x01
        /*0010*/ 	.byte	0x02, 0x03, 0x00, 0x00, 0x02, 0x06, 0x01, 0x00, 0x04, 0x0b, 0x08, 0x00, 0x09, 0x00, 0x00, 0x00
        /*0020*/ 	.byte	0x00, 0x00, 0x00, 0x00


//--------------------- .nv.info._ZN3cub18CUB_300001_SM_10006detail11EmptyKernelIvEEvv --------------------------
	.section	.nv.info._ZN3cub18CUB_300001_SM_10006detail11EmptyKernelIvEEvv,"",@"SHT_CUDA_INFO"
	.sectionflags	@""
	.align	4


	//----- nvinfo : EIATTR_CUDA_API_VERSION
	.align		4
        /*0000*/ 	.byte	0x04, 0x37
        /*0002*/ 	.short	(.L_50 - .L_49)
.L_49:
        /*0004*/ 	.word	0x00000082


	//----- nvinfo : EIATTR_SPARSE_MMA_MASK
	.align		4
.L_50:
        /*0008*/ 	.byte	0x03, 0x50
        /*000a*/ 	.short	0x0000


	//----- nvinfo : EIATTR_MAXREG_COUNT
	.align		4
        /*000c*/ 	.byte	0x03, 0x1b
        /*000e*/ 	.short	0x00ff


	//----- nvinfo : EIATTR_MERCURY_ISA_VERSION
	.align		4
        /*0010*/ 	.byte	0x03, 0x5f
        /*0012*/ 	.short	0x0101


	//----- nvinfo : EIATTR_VRC_CTA_INIT_COUNT
	.align		4
        /*0014*/ 	.byte	0x02, 0x4a
	.zero		1
	.zero		1


	//----- nvinfo : EIATTR_EXIT_INSTR_OFFSETS
	.align		4
        /*0018*/ 	.byte	0x04, 0x1c
        /*001a*/ 	.short	(.L_52 - .L_51)


	//   ....[0]....
.L_51:
        /*001c*/ 	.word	0x00000010


	//----- nvinfo : EIATTR_SW_WAR
	.align		4
.L_52:
        /*0020*/ 	.byte	0x04, 0x36
        /*0022*/ 	.short	(.L_54 - .L_53)
.L_53:
        /*0024*/ 	.word	0x00000008
.L_54:


//--------------------- .nv.callgraph             --------------------------
	.section	.nv.callgraph,"",@"SHT_CUDA_CALLGRAPH"
	.align	4
	.sectionentsize	8
	.align		4
        /*0000*/ 	.word	0x00000000
	.align		4
        /*0004*/ 	.word	0xffffffff
	.align		4
        /*0008*/ 	.word	0x00000000
	.align		4
        /*000c*/ 	.word	0xfffffffe
	.align		4
        /*0010*/ 	.word	0x00000000
	.align		4
        /*0014*/ 	.word	0xfffffffd
	.align		4
        /*0018*/ 	.word	0x00000000
	.align		4
        /*001c*/ 	.word	0xfffffffc


//--------------------- .nv.constant4             --------------------------
	.section	.nv.constant4,"a",@progbits
	.align	8
	.align		8
.nv.constant4:
        /*0000*/ 	.dword	_ZN41_INTERNAL_6f35fa4b_4_k_cu_f6f67e2c_1514934cuda3std3__45__cpo5beginE
	.align		8
        /*0008*/ 	.dword	_ZN41_INTERNAL_6f35fa4b_4_k_cu_f6f67e2c_1514934cuda3std3__45__cpo3endE
	.align		8
        /*0010*/ 	.dword	_ZN41_INTERNAL_6f35fa4b_4_k_cu_f6f67e2c_1514934cuda3std3__45__cpo6cbeginE
	.align		8
        /*0018*/ 	.dword	_ZN41_INTERNAL_6f35fa4b_4_k_cu_f6f67e2c_1514934cuda3std3__45__cpo4cendE
	.align		8
        /*0020*/ 	.dword	_ZN41_INTERNAL_6f35fa4b_4_k_cu_f6f67e2c_1514934cuda3std3__45__cpo6rbeginE
	.align		8
        /*0028*/ 	.dword	_ZN41_INTERNAL_6f35fa4b_4_k_cu_f6f67e2c_1514934cuda3std3__45__cpo4rendE
	.align		8
        /*0030*/ 	.dword	_ZN41_INTERNAL_6f35fa4b_4_k_cu_f6f67e2c_1514934cuda3std3__45__cpo7crbeginE
	.align		8
        /*0038*/ 	.dword	_ZN41_INTERNAL_6f35fa4b_4_k_cu_f6f67e2c_1514934cuda3std3__45__cpo5crendE
	.align		8
        /*0040*/ 	.dword	_ZN41_INTERNAL_6f35fa4b_4_k_cu_f6f67e2c_1514934cuda3std3__443_GLOBAL__N__6f35fa4b_4_k_cu_f6f67e2c_1514936ignoreE
	.align		8
        /*0048*/ 	.dword	_ZN41_INTERNAL_6f35fa4b_4_k_cu_f6f67e2c_1514934cuda3std3__419piecewise_constructE
	.align		8
        /*0050*/ 	.dword	_ZN41_INTERNAL_6f35fa4b_4_k_cu_f6f67e2c_1514934cuda3std3__48in_placeE
	.align		8
        /*0058*/ 	.dword	_ZN41_INTERNAL_6f35fa4b_4_k_cu_f6f67e2c_1514934cuda3std3__420unreachable_sentinelE
	.align		8
        /*0060*/ 	.dword	_ZN41_INTERNAL_6f35fa4b_4_k_cu_f6f67e2c_1514934cuda3std3__47nulloptE
	.align		8
        /*0068*/ 	.dword	_ZN41_INTERNAL_6f35fa4b_4_k_cu_f6f67e2c_1514934cuda3std3__48unexpectE
	.align		8
        /*0070*/ 	.dword	_ZN41_INTERNAL_6f35fa4b_4_k_cu_f6f67e2c_1514934cuda3std6ranges3__45__cpo4swapE
	.align		8
        /*0078*/ 	.dword	_ZN41_INTERNAL_6f35fa4b_4_k_cu_f6f67e2c_1514934cuda3std6ranges3__45__cpo9iter_moveE
	.align		8
        /*0080*/ 	.dword	_ZN41_INTERNAL_6f35fa4b_4_k_cu_f6f67e2c_1514934cuda3std6ranges3__45__cpo5beginE
	.align		8
        /*0088*/ 	.dword	_ZN41_INTERNAL_6f35fa4b_4_k_cu_f6f67e2c_1514934cuda3std6ranges3__45__cpo3endE
	.align		8
        /*0090*/ 	.dword	_ZN41_INTERNAL_6f35fa4b_4_k_cu_f6f67e2c_1514934cuda3std6ranges3__45__cpo6cbeginE
	.align		8
        /*0098*/ 	.dword	_ZN41_INTERNAL_6f35fa4b_4_k_cu_f6f67e2c_1514934cuda3std6ranges3__45__cpo4cendE
	.align		8
        /*00a0*/ 	.dword	_ZN41_INTERNAL_6f35fa4b_4_k_cu_f6f67e2c_1514934cuda3std6ranges3__45__cpo7advanceE
	.align		8
        /*00a8*/ 	.dword	_ZN41_INTERNAL_6f35fa4b_4_k_cu_f6f67e2c_1514934cuda3std6ranges3__45__cpo9iter_swapE
	.align		8
        /*00b0*/ 	.dword	_ZN41_INTERNAL_6f35fa4b_4_k_cu_f6f67e2c_1514934cuda3std6ranges3__45__cpo4nextE
	.align		8
        /*00b8*/ 	.dword	_ZN41_INTERNAL_6f35fa4b_4_k_cu_f6f67e2c_1514934cuda3std6ranges3__45__cpo4prevE
	.align		8
        /*00c0*/ 	.dword	_ZN41_INTERNAL_6f35fa4b_4_k_cu_f6f67e2c_1514934cuda3std6ranges3__45__cpo4dataE
	.align		8
        /*00c8*/ 	.dword	_ZN41_INTERNAL_6f35fa4b_4_k_cu_f6f67e2c_1514934cuda3std6ranges3__45__cpo5cdataE
	.align		8
        /*00d0*/ 	.dword	_ZN41_INTERNAL_6f35fa4b_4_k_cu_f6f67e2c_1514934cuda3std6ranges3__45__cpo4sizeE
	.align		8
        /*00d8*/ 	.dword	_ZN41_INTERNAL_6f35fa4b_4_k_cu_f6f67e2c_1514934cuda3std6ranges3__45__cpo5ssizeE
	.align		8
        /*00e0*/ 	.dword	_ZN41_INTERNAL_6f35fa4b_4_k_cu_f6f67e2c_1514934cuda3std6ranges3__45__cpo8distanceE
	.align		8
        /*00e8*/ 	.dword	_ZN41_INTERNAL_6f35fa4b_4_k_cu_f6f67e2c_1514936thrust24THRUST_300001_SM_1000_NS8cuda_cub3parE
	.align		8
        /*00f0*/ 	.dword	_ZN41_INTERNAL_6f35fa4b_4_k_cu_f6f67e2c_1514936thrust24THRUST_300001_SM_1000_NS8cuda_cub10par_nosyncE
	.align		8
        /*00f8*/ 	.dword	_ZN41_INTERNAL_6f35fa4b_4_k_cu_f6f67e2c_1514936thrust24THRUST_300001_SM_1000_NS6system6detail10sequential3seqE
	.align		8
        /*0100*/ 	.dword	_ZN41_INTERNAL_6f35fa4b_4_k_cu_f6f67e2c_1514936thrust24THRUST_300001_SM_1000_NS12placeholders2_1E
	.align		8
        /*0108*/ 	.dword	_ZN41_INTERNAL_6f35fa4b_4_k_cu_f6f67e2c_1514936thrust24THRUST_300001_SM_1000_NS12placeholders2_2E
	.align		8
        /*0110*/ 	.dword	_ZN41_INTERNAL_6f35fa4b_4_k_cu_f6f67e2c_1514936thrust24THRUST_300001_SM_1000_NS12placeholders2_3E
	.align		8
        /*0118*/ 	.dword	_ZN41_INTERNAL_6f35fa4b_4_k_cu_f6f67e2c_1514936thrust24THRUST_300001_SM_1000_NS12placeholders2_4E
	.align		8
        /*0120*/ 	.dword	_ZN41_INTERNAL_6f35fa4b_4_k_cu_f6f67e2c_1514936thrust24THRUST_300001_SM_1000_NS12placeholders2_5E
	.align		8
        /*0128*/ 	.dword	_ZN41_INTERNAL_6f35fa4b_4_k_cu_f6f67e2c_1514936thrust24THRUST_300001_SM_1000_NS12placeholders2_6E
	.align		8
        /*0130*/ 	.dword	_ZN41_INTERNAL_6f35fa4b_4_k_cu_f6f67e2c_1514936thrust24THRUST_300001_SM_1000_NS12placeholders2_7E
	.align		8
        /*0138*/ 	.dword	_ZN41_INTERNAL_6f35fa4b_4_k_cu_f6f67e2c_1514936thrust24THRUST_300001_SM_1000_NS12placeholders2_8E
	.align		8
        /*0140*/ 	.dword	_ZN41_INTERNAL_6f35fa4b_4_k_cu_f6f67e2c_1514936thrust24THRUST_300001_SM_1000_NS12placeholders2_9E
	.align		8
        /*0148*/ 	.dword	_ZN41_INTERNAL_6f35fa4b_4_k_cu_f6f67e2c_1514936thrust24THRUST_300001_SM_1000_NS12placeholders3_10E
	.align		8
        /*0150*/ 	.dword	_ZN41_INTERNAL_6f35fa4b_4_k_cu_f6f67e2c_1514936thrust24THRUST_300001_SM_1000_NS3seqE


//--------------------- .text._ZN3cub18CUB_300001_SM_10006detail11EmptyKernelIvEEvv --------------------------
	.section	.text._ZN3cub18CUB_300001_SM_10006detail11EmptyKernelIvEEvv,"ax",@progbits
	.align	128
        .global         _ZN3cub18CUB_300001_SM_10006detail11EmptyKernelIvEEvv
        .type           _ZN3cub18CUB_300001_SM_10006detail11EmptyKernelIvEEvv,@function
        .size           _ZN3cub18CUB_300001_SM_10006detail11EmptyKernelIvEEvv,(.L_x_1 - _ZN3cub18CUB_300001_SM_10006detail11EmptyKernelIvEEvv)
        .other          _ZN3cub18CUB_300001_SM_10006detail11EmptyKernelIvEEvv,@"STO_CUDA_ENTRY STV_DEFAULT"
_ZN3cub18CUB_300001_SM_10006detail11EmptyKernelIvEEvv:
.text._ZN3cub18CUB_300001_SM_10006detail11EmptyKernelIvEEvv:
[----:B------:R-:W-:Y:S01]  /*0000*/  LDC R1, c[0x0][0x37c] ;  /* 0x0000df00ff017b82 */ /* 0x000fe20000000800 */
[----:B------:R-:W-:Y:S05]  /*0010*/  EXIT ;  /* 0x000000000000794d */ /* 0x000fea0003800000 */
.L_x_0:
[----:B------:R-:W-:-:S00]  /*0020*/  BRA `(.L_x_0) ;  /* 0xfffffffc00fc7947 */ /* 0x000fc0000383ffff */
[----:B------:R-:W-:-:S00]  /*0030*/  NOP ;  /* 0x0000000000007918 */ /* 0x000fc00000000000 */
        /* <DEDUP_REMOVED lines=12> */
.L_x_1:


//--------------------- .nv.shared.reserved.0     --------------------------
	.section	.nv.shared.reserved.0,"aw",@nobits
	.weak		__nv_reservedSMEM_offset_0_alias
	.size		__nv_reservedSMEM_offset_0_alias, 0, 64
	.other		__nv_reservedSMEM_offset_0_alias,@"STO_CUDA_RESERVED_SHARED STV_DEFAULT"
__nv_reservedSMEM_offset_0_alias:
	.zero		0
	.zero		64


//--------------------- .nv.global                --------------------------
	.section	.nv.global,"aw",@nobits
.nv.global:
	.type		_ZN41_INTERNAL_6f35fa4b_4_k_cu_f6f67e2c_1514936thrust24THRUST_300001_SM_1000_NS3seqE,@object
	.size		_ZN41_INTERNAL_6f35fa4b_4_k_cu_f6f67e2c_1514936thrust24THRUST_300001_SM_1000_NS3seqE,(_ZN41_INTERNAL_6f35fa4b_4_k_cu_f6f67e2c_1514934cuda3std3__48in_placeE - _ZN41_INTERNAL_6f35fa4b_4_k_cu_f6f67e2c_1514936thrust24THRUST_300001_SM_1000_NS3seqE)
_ZN41_INTERNAL_6f35fa4b_4_k_cu_f6f67e2c_1514936thrust24THRUST_300001_SM_1000_NS3seqE:
	.zero		1
	.type		_ZN41_INTERNAL_6f35fa4b_4_k_cu_f6f67e2c_1514934cuda3std3__48in_placeE,@object
	.size		_ZN41_INTERNAL_6f35fa4b_4_k_cu_f6f67e2c_1514934cuda3std3__48in_placeE,(_ZN41_INTERNAL_6f35fa4b_4_k_cu_f6f67e2c_1514934cuda3std6ranges3__45__cpo4sizeE - _ZN41_INTERNAL_6f35fa4b_4_k_cu_f6f67e2c_1514934cuda3std3__48in_placeE)
_ZN41_INTERNAL_6f35fa4b_4_k_cu_f6f67e2c_1514934cuda3std3__48in_placeE:
	.zero		1
	.type		_ZN41_INTERNAL_6f35fa4b_4_k_cu_f6f67e2c_1514934cuda3std6ranges3__45__cpo4sizeE,@object
	.size		_ZN41_INTERNAL_6f35fa4b_4_k_cu_f6f67e2c_1514934cuda3std6ranges3__45__cpo4sizeE,(_ZN41_INTERNAL_6f35fa4b_4_k_cu_f6f67e2c_1514936thrust24THRUST_300001_SM_1000_NS12placeholders2_3E - _ZN41_INTERNAL_6f35fa4b_4_k_cu_f6f67e2c_1514934cuda3std6ranges3__45__cpo4sizeE)
_ZN41_INTERNAL_6f35fa4b_4_k_cu_f6f67e2c_1514934cuda3std6ranges3__45__cpo4sizeE:
	.zero		1
	.type		_ZN41_INTERNAL_6f35fa4b_4_k_cu_f6f67e2c_1514936thrust24THRUST_300001_SM_1000_NS12placeholders2_3E,@object
	.size		_ZN41_INTERNAL_6f35fa4b_4_k_cu_f6f67e2c_1514936thrust24THRUST_300001_SM_1000_NS12placeholders2_3E,(_ZN41_INTERNAL_6f35fa4b_4_k_cu_f6f67e2c_1514934cuda3std3__45__cpo6cbeginE - _ZN41_INTERNAL_6f35fa4b_4_k_cu_f6f67e2c_1514936thrust24THRUST_300001_SM_1000_NS12placeholders2_3E)
_ZN41_INTERNAL_6f35fa4b_4_k_cu_f6f67e2c_1514936thrust24THRUST_300001_SM_1000_NS12placeholders2_3E:
	.zero		1
	.type		_ZN41_INTERNAL_6f35fa4b_4_k_cu_f6f67e2c_1514934cuda3std3__45__cpo6cbeginE,@object
	.size		_ZN41_INTERNAL_6f35fa4b_4_k_cu_f6f67e2c_1514934cuda3std3__45__cpo6cbeginE,(_ZN41_INTERNAL_6f35fa4b_4_k_cu_f6f67e2c_1514934cuda3std6ranges3__45__cpo6cbeginE - _ZN41_INTERNAL_6f35fa4b_4_k_cu_f6f67e2c_1514934cuda3std3__45__cpo6cbeginE)
_ZN41_INTERNAL_6f35fa4b_4_k_cu_f6f67e2c_1514934cuda3std3__45__cpo6cbeginE:
	.zero		1
	.type		_ZN41_INTERNAL_6f35fa4b_4_k_cu_f6f67e2c_1514934cuda3std6ranges3__45__cpo6cbeginE,@object
	.size		_ZN41_INTERNAL_6f35fa4b_4_k_cu_f6f67e2c_1514934cuda3std6ranges3__45__cpo6cbeginE,(_ZN41_INTERNAL_6f35fa4b_4_k_cu_f6f67e2c_1514936thrust24THRUST_300001_SM_1000_NS12placeholders2_7E - _ZN41_INTERNAL_6f35fa4b_4_k_cu_f6f67e2c_1514934cuda3std6ranges3__45__cpo6cbeginE)
_ZN41_INTERNAL_6f35fa4b_4_k_cu_f6f67e2c_1514934cuda3std6ranges3__45__cpo6cbeginE:
	.zero		1
	.type		_ZN41_INTERNAL_6f35fa4b_4_k_cu_f6f67e2c_1514936thrust24THRUST_300001_SM_1000_NS12placeholders2_7E,@object
	.size		_ZN41_INTERNAL_6f35fa4b_4_k_cu_f6f67e2c_1514936thrust24THRUST_300001_SM_1000_NS12placeholders2_7E,(_ZN41_INTERNAL_6f35fa4b_4_k_cu_f6f67e2c_1514934cuda3std3__45__cpo7crbeginE - _ZN41_INTERNAL_6f35fa4b_4_k_cu_f6f67e2c_1514936thrust24THRUST_300001_SM_1000_NS12placeholders2_7E)
_ZN41_INTERNAL_6f35fa4b_4_k_cu_f6f67e2c_1514936thrust24THRUST_300001_SM_1000_NS12placeholders2_7E:
	.zero		1
	.type		_ZN41_INTERNAL_6f35fa4b_4_k_cu_f6f67e2c_1514934cuda3std3__45__cpo7crbeginE,@object
	.size		_ZN41_INTERNAL_6f35fa4b_4_k_cu_f6f67e2c_1514934cuda3std3__45__cpo7crbeginE,(_ZN41_INTERNAL_6f35fa4b_4_k_cu_f6f67e2c_1514934cuda3std6ranges3__45__cpo4nextE - _ZN41_INTERNAL_6f35fa4b_4_k_cu_f6f67e2c_1514934cuda3std3__45__cpo7crbeginE)
_ZN41_INTERNAL_6f35fa4b_4_k_cu_f6f67e2c_1514934cuda3std3__45__cpo7crbeginE:
	.zero		1
	.type		_ZN41_INTERNAL_6f35fa4b_4_k_cu_f6f67e2c_1514934cuda3std6ranges3__45__cpo4nextE,@object
	.size		_ZN41_INTERNAL_6f35fa4b_4_k_cu_f6f67e2c_1514934cuda3std6ranges3__45__cpo4nextE,(_ZN41_INTERNAL_6f35fa4b_4_k_cu_f6f67e2c_1514934cuda3std6ranges3__45__cpo4swapE - _ZN41_INTERNAL_6f35fa4b_4_k_cu_f6f67e2c_1514934cuda3std6ranges3__45__cpo4nextE)
_ZN41_INTERNAL_6f35fa4b_4_k_cu_f6f67e2c_1514934cuda3std6ranges3__45__cpo4nextE:
	.zero		1
	.type		_ZN41_INTERNAL_6f35fa4b_4_k_cu_f6f67e2c_1514934cuda3std6ranges3__45__cpo4swapE,@object
	.size		_ZN41_INTERNAL_6f35fa4b_4_k_cu_f6f67e2c_1514934cuda3std6ranges3__45__cpo4swapE,(_ZN41_INTERNAL_6f35fa4b_4_k_cu_f6f67e2c_1514936thrust24THRUST_300001_SM_1000_NS8cuda_cub10par_nosyncE - _ZN41_INTERNAL_6f35fa4b_4_k_cu_f6f67e2c_1514934cuda3std6ranges3__45__cpo4swapE)
_ZN41_INTERNAL_6f35fa4b_4_k_cu_f6f67e2c_1514934cuda3std6ranges3__45__cpo4swapE:
	.zero		1
	.type		_ZN41_INTERNAL_6f35fa4b_4_k_cu_f6f67e2c_1514936thrust24THRUST_300001_SM_1000_NS8cuda_cub10par_nosyncE,@object
	.size		_ZN41_INTERNAL_6f35fa4b_4_k_cu_f6f67e2c_1514936thrust24THRUST_300001_SM_1000_NS8cuda_cub10par_nosyncE,(_ZN41_INTERNAL_6f35fa4b_4_k_cu_f6f67e2c_1514936thrust24THRUST_300001_SM_1000_NS12placeholders2_9E - _ZN41_INTERNAL_6f35fa4b_4_k_cu_f6f67e2c_1514936thrust24THRUST_300001_SM_1000_NS8cuda_cub10par_nosyncE)
_ZN41_INTERNAL_6f35fa4b_4_k_cu_f6f67e2c_1514936thrust24THRUST_300001_SM_1000_NS8cuda_cub10par_nosyncE:
	.zero		1
	.type		_ZN41_INTERNAL_6f35fa4b_4_k_cu_f6f67e2c_1514936thrust24THRUST_300001_SM_1000_NS12placeholders2_9E,@object
	.size		_ZN41_INTERNAL_6f35fa4b_4_k_cu_f6f67e2c_1514936thrust24THRUST_300001_SM_1000_NS12placeholders2_9E,(_ZN41_INTERNAL_6f35fa4b_4_k_cu_f6f67e2c_1514934cuda3std3__443_GLOBAL__N__6f35fa4b_4_k_cu_f6f67e2c_1514936ignoreE - _ZN41_INTERNAL_6f35fa4b_4_k_cu_f6f67e2c_1514936thrust24THRUST_300001_SM_1000_NS12placeholders2_9E)
_ZN41_INTERNAL_6f35fa4b_4_k_cu_f6f67e2c_1514936thrust24THRUST_300001_SM_1000_NS12placeholders2_9E:
	.zero		1
	.type		_ZN41_INTERNAL_6f35fa4b_4_k_cu_f6f67e2c_1514934cuda3std3__443_GLOBAL__N__6f35fa4b_4_k_cu_f6f67e2c_1514936ignoreE,@object
	.size		_ZN41_INTERNAL_6f35fa4b_4_k_cu_f6f67e2c_1514934cuda3std3__443_GLOBAL__N__6f35fa4b_4_k_cu_f6f67e2c_1514936ignoreE,(_ZN41_INTERNAL_6f35fa4b_4_k_cu_f6f67e2c_1514934cuda3std6ranges3__45__cpo4dataE - _ZN41_INTERNAL_6f35fa4b_4_k_cu_f6f67e2c_1514934cuda3std3__443_GLOBAL__N__6f35fa4b_4_k_cu_f6f67e2c_1514936ignoreE)
_ZN41_INTERNAL_6f35fa4b_4_k_cu_f6f67e2c_1514934cuda3std3__443_GLOBAL__N__6f35fa4b_4_k_cu_f6f67e2c_1514936ignoreE:
	.zero		1
	.type		_ZN41_INTERNAL_6f35fa4b_4_k_cu_f6f67e2c_1514934cuda3std6ranges3__45__cpo4dataE,@object
	.size		_ZN41_INTERNAL_6f35fa4b_4_k_cu_f6f67e2c_1514934cuda3std6ranges3__45__cpo4dataE,(_ZN41_INTERNAL_6f35fa4b_4_k_cu_f6f67e2c_1514936thrust24THRUST_300001_SM_1000_NS12placeholders2_1E - _ZN41_INTERNAL_6f35fa4b_4_k_cu_f6f67e2c_1514934cuda3std6ranges3__45__cpo4dataE)
_ZN41_INTERNAL_6f35fa4b_4_k_cu_f6f67e2c_1514934cuda3std6ranges3__45__cpo4dataE:
	.zero		1
	.type		_ZN41_INTERNAL_6f35fa4b_4_k_cu_f6f67e2c_1514936thrust24THRUST_300001_SM_1000_NS12placeholders2_1E,@object
	.size		_ZN41_INTERNAL_6f35fa4b_4_k_cu_f6f67e2c_1514936thrust24THRUST_300001_SM_1000_NS12placeholders2_1E,(_ZN41_INTERNAL_6f35fa4b_4_k_cu_f6f67e2c_1514934cuda3std3__45__cpo5beginE - _ZN41_INTERNAL_6f35fa4b_4_k_cu_f6f67e2c_1514936thrust24THRUST_300001_SM_1000_NS12placeholders2_1E)
_ZN41_INTERNAL_6f35fa4b_4_k_cu_f6f67e2c_1514936thrust24THRUST_300001_SM_1000_NS12placeholders2_1E:
	.zero		1
	.type		_ZN41_INTERNAL_6f35fa4b_4_k_cu_f6f67e2c_1514934cuda3std3__45__cpo5beginE,@object
	.size		_ZN41_INTERNAL_6f35fa4b_4_k_cu_f6f67e2c_1514934cuda3std3__45__cpo5beginE,(_ZN41_INTERNAL_6f35fa4b_4_k_cu_f6f67e2c_1514934cuda3std6ranges3__45__cpo5beginE - _ZN41_INTERNAL_6f35fa4b_4_k_cu_f6f67e2c_1514934cuda3std3__45__cpo5beginE)
_ZN41_INTERNAL_6f35fa4b_4_k_cu_f6f67e2c_1514934cuda3std3__45__cpo5beginE:
	.zero		1
	.type		_ZN41_INTERNAL_6f35fa4b_4_k_cu_f6f67e2c_1514934cuda3std6ranges3__45__cpo5beginE,@object
	.size		_ZN41_INTERNAL_6f35fa4b_4_k_cu_f6f67e2c_1514934cuda3std6ranges3__45__cpo5beginE,(_ZN41_INTERNAL_6f35fa4b_4_k_cu_f6f67e2c_1514936thrust24THRUST_300001_SM_1000_NS12placeholders2_5E - _ZN41_INTERNAL_6f35fa4b_4_k_cu_f6f67e2c_1514934cuda3std6ranges3__45__cpo5beginE)
_ZN41_INTERNAL_6f35fa4b_4_k_cu_f6f67e2c_1514934cuda3std6ranges3__45__cpo5beginE:
	.zero		1
	.type		_ZN41_INTERNAL_6f35fa4b_4_k_cu_f6f67e2c_1514936thrust24THRUST_300001_SM_1000_NS12placeholders2_5E,@object
	.size		_ZN41_INTERNAL_6f35fa4b_4_k_cu_f6f67e2c_1514936thrust24THRUST_300001_SM_1000_NS12placeholders2_5E,(_ZN41_INTERNAL_6f35fa4b_4_k_cu_f6f67e2c_1514934cuda3std3__45__cpo6rbeginE - _ZN41_INTERNAL_6f35fa4b_4_k_cu_f6f67e2c_1514936thrust24THRUST_300001_SM_1000_NS12placeholders2_5E)
_ZN41_INTERNAL_6f35fa4b_4_k_cu_f6f67e2c_1514936thrust24THRUST_300001_SM_1000_NS12placeholders2_5E:
	.zero		1
	.type		_ZN41_INTERNAL_6f35fa4b_4_k_cu_f6f67e2c_1514934cuda3std3__45__cpo6rbeginE,@object
	.size		_ZN41_INTERNAL_6f35fa4b_4_k_cu_f6f67e2c_1514934cuda3std3__45__cpo6rbeginE,(_ZN41_INTERNAL_6f35fa4b_4_k_cu_f6f67e2c_1514934cuda3std6ranges3__45__cpo7advanceE - _ZN41_INTERNAL_6f35fa4b_4_k_cu_f6f67e2c_1514934cuda3std3__45__cpo6rbeginE)
_ZN41_INTERNAL_6f35fa4b_4_k_cu_f6f67e2c_1514934cuda3std3__45__cpo6rbeginE:
	.zero		1
	.type		_ZN41_INTERNAL_6f35fa4b_4_k_cu_f6f67e2c_1514934cuda3std6ranges3__45__cpo7advanceE,@object
	.size		_ZN41_INTERNAL_6f35fa4b_4_k_cu_f6f67e2c_1514934cuda3std6ranges3__45__cpo7advanceE,(_ZN41_INTERNAL_6f35fa4b_4_k_cu_f6f67e2c_1514934cuda3std3__47nulloptE - _ZN41_INTERNAL_6f35fa4b_4_k_cu_f6f67e2c_1514934cuda3std6ranges3__45__cpo7advanceE)
_ZN41_INTERNAL_6f35fa4b_4_k_cu_f6f67e2c_1514934cuda3std6ranges3__45__cpo7advanceE:
	.zero		1
	.type		_ZN41_INTERNAL_6f35fa4b_4_k_cu_f6f67e2c_1514934cuda3std3__47nulloptE,@object
	.size		_ZN41_INTERNAL_6f35fa4b_4_k_cu_f6f67e2c_1514934cuda3std3__47nulloptE,(_ZN41_INTERNAL_6f35fa4b_4_k_cu_f6f67e2c_1514934cuda3std6ranges3__45__cpo8distanceE - _ZN41_INTERNAL_6f35fa4b_4_k_cu_f6f67e2c_1514934cuda3std3__47nulloptE)
_ZN41_INTERNAL_6f35fa4b_4_k_cu_f6f67e2c_1514934cuda3std3__47nulloptE:
	.zero		1
	.type		_ZN41_INTERNAL_6f35fa4b_4_k_cu_f6f67e2c_1514934cuda3std6ranges3__45__cpo8distanceE,@object
	.size		_ZN41_INTERNAL_6f35fa4b_4_k_cu_f6f67e2c_1514934cuda3std6ranges3__45__cpo8distanceE,(_ZN41_INTERNAL_6f35fa4b_4_k_cu_f6f67e2c_1514936thrust24THRUST_300001_SM_1000_NS12placeholders3_10E - _ZN41_INTERNAL_6f35fa4b_4_k_cu_f6f67e2c_1514934cuda3std6ranges3__45__cpo8distanceE)
_ZN41_INTERNAL_6f35fa4b_4_k_cu_f6f67e2c_1514934cuda3std6ranges3__45__cpo8distanceE:
	.zero		1
	.type		_ZN41_INTERNAL_6f35fa4b_4_k_cu_f6f67e2c_1514936thrust24THRUST_300001_SM_1000_NS12placeholders3_10E,@object
	.size		_ZN41_INTERNAL_6f35fa4b_4_k_cu_f6f67e2c_1514936thrust24THRUST_300001_SM_1000_NS12placeholders3_10E,(_ZN41_INTERNAL_6f35fa4b_4_k_cu_f6f67e2c_1514934cuda3std3__419piecewise_constructE - _ZN41_INTERNAL_6f35fa4b_4_k_cu_f6f67e2c_1514936thrust24THRUST_300001_SM_1000_NS12placeholders3_10E)
_ZN41_INTERNAL_6f35fa4b_4_k_cu_f6f67e2c_1514936thrust24THRUST_300001_SM_1000_NS12placeholders3_10E:
	.zero		1
	.type		_ZN41_INTERNAL_6f35fa4b_4_k_cu_f6f67e2c_1514934cuda3std3__419piecewise_constructE,@object
	.size		_ZN41_INTERNAL_6f35fa4b_4_k_cu_f6f67e2c_1514934cuda3std3__419piecewise_constructE,(_ZN41_INTERNAL_6f35fa4b_4_k_cu_f6f67e2c_1514934cuda3std6ranges3__45__cpo5cdataE - _ZN41_INTERNAL_6f35fa4b_4_k_cu_f6f67e2c_1514934cuda3std3__419piecewise_constructE)
_ZN41_INTERNAL_6f35fa4b_4_k_cu_f6f67e2c_1514934cuda3std3__419piecewise_constructE:
	.zero		1
	.type		_ZN41_INTERNAL_6f35fa4b_4_k_cu_f6f67e2c_1514934cuda3std6ranges3__45__cpo5cdataE,@object
	.size		_ZN41_INTERNAL_6f35fa4b_4_k_cu_f6f67e2c_1514934cuda3std6ranges3__45__cpo5cdataE,(_ZN41_INTERNAL_6f35fa4b_4_k_cu_f6f67e2c_1514936thrust24THRUST_300001_SM_1000_NS12placeholders2_2E - _ZN41_INTERNAL_6f35fa4b_4_k_cu_f6f67e2c_1514934cuda3std6ranges3__45__cpo5cdataE)
_ZN41_INTERNAL_6f35fa4b_4_k_cu_f6f67e2c_1514934cuda3std6ranges3__45__cpo5cdataE:
	.zero		1
	.type		_ZN41_INTERNAL_6f35fa4b_4_k_cu_f6f67e2c_1514936thrust24THRUST_300001_SM_1000_NS12placeholders2_2E,@object
	.size		_ZN41_INTERNAL_6f35fa4b_4_k_cu_f6f67e2c_1514936thrust24THRUST_300001_SM_1000_NS12placeholders2_2E,(_ZN41_INTERNAL_6f35fa4b_4_k_cu_f6f67e2c_1514934cuda3std3__45__cpo3endE - _ZN41_INTERNAL_6f35fa4b_4_k_cu_f6f67e2c_1514936thrust24THRUST_300001_SM_1000_NS12placeholders2_2E)
_ZN41_INTERNAL_6f35fa4b_4_k_cu_f6f67e2c_1514936thrust24THRUST_300001_SM_1000_NS12placeholders2_2E:
	.zero		1
	.type		_ZN41_INTERNAL_6f35fa4b_4_k_cu_f6f67e2c_1514934cuda3std3__45__cpo3endE,@object
	.size		_ZN41_INTERNAL_6f35fa4b_4_k_cu_f6f67e2c_1514934cuda3std3__45__cpo3endE,(_ZN41_INTERNAL_6f35fa4b_4_k_cu_f6f67e2c_1514934cuda3std6ranges3__45__cpo3endE - _ZN41_INTERNAL_6f35fa4b_4_k_cu_f6f67e2c_1514934cuda3std3__45__cpo3endE)
_ZN41_INTERNAL_6f35fa4b_4_k_cu_f6f67e2c_1514934cuda3std3__45__cpo3endE:
	.zero		1
	.type		_ZN41_INTERNAL_6f35fa4b_4_k_cu_f6f67e2c_1514934cuda3std6ranges3__45__cpo3endE,@object
	.size		_ZN41_INTERNAL_6f35fa4b_4_k_cu_f6f67e2c_1514934cuda3std6ranges3__45__cpo3endE,(_ZN41_INTERNAL_6f35fa4b_4_k_cu_f6f67e2c_1514936thrust24THRUST_300001_SM_1000_NS12placeholders2_6E - _ZN41_INTERNAL_6f35fa4b_4_k_cu_f6f67e2c_1514934cuda3std6ranges3__45__cpo3endE)
_ZN41_INTERNAL_6f35fa4b_4_k_cu_f6f67e2c_1514934cuda3std6ranges3__45__cpo3endE:
	.zero		1
	.type		_ZN41_INTERNAL_6f35fa4b_4_k_cu_f6f67e2c_1514936thrust24THRUST_300001_SM_1000_NS12placeholders2_6E,@object
	.size		_ZN41_INTERNAL_6f35fa4b_4_k_cu_f6f67e2c_1514936thrust24THRUST_300001_SM_1000_NS12placeholders2_6E,(_ZN41_INTERNAL_6f35fa4b_4_k_cu_f6f67e2c_1514934cuda3std3__45__cpo4rendE - _ZN41_INTERNAL_6f35fa4b_4_k_cu_f6f67e2c_1514936thrust24THRUST_300001_SM_1000_NS12placeholders2_6E)
_ZN41_INTERNAL_6f35fa4b_4_k_cu_f6f67e2c_1514936thrust24THRUST_300001_SM_1000_NS12placeholders2_6E:
	.zero		1
	.type		_ZN41_INTERNAL_6f35fa4b_4_k_cu_f6f67e2c_1514934cuda3std3__45__cpo4rendE,@object
	.size		_ZN41_INTERNAL_6f35fa4b_4_k_cu_f6f67e2c_1514934cuda3std3__45__cpo4rendE,(_ZN41_INTERNAL_6f35fa4b_4_k_cu_f6f67e2c_1514934cuda3std6ranges3__45__cpo9iter_swapE - _ZN41_INTERNAL_6f35fa4b_4_k_cu_f6f67e2c_1514934cuda3std3__45__cpo4rendE)
_ZN41_INTERNAL_6f35fa4b_4_k_cu_f6f67e2c_1514934cuda3std3__45__cpo4rendE:
	.zero		1
	.type		_ZN41_INTERNAL_6f35fa4b_4_k_cu_f6f67e2c_1514934cuda3std6ranges3__45__cpo9iter_swapE,@object
	.size		_ZN41_INTERNAL_6f35fa4b_4_k_cu_f6f67e2c_1514934cuda3std6ranges3__45__cpo9iter_swapE,(_ZN41_INTERNAL_6f35fa4b_4_k_cu_f6f67e2c_1514934cuda3std3__48unexpectE - _ZN41_INTERNAL_6f35fa4b_4_k_cu_f6f67e2c_1514934cuda3std6ranges3__45__cpo9iter_swapE)
_ZN41_INTERNAL_6f35fa4b_4_k_cu_f6f67e2c_1514934cuda3std6ranges3__45__cpo9iter_swapE:
	.zero		1
	.type		_ZN41_INTERNAL_6f35fa4b_4_k_cu_f6f67e2c_1514934cuda3std3__48unexpectE,@object
	.size		_ZN41_INTERNAL_6f35fa4b_4_k_cu_f6f67e2c_1514934cuda3std3__48unexpectE,(_ZN41_INTERNAL_6f35fa4b_4_k_cu_f6f67e2c_1514936thrust24THRUST_300001_SM_1000_NS8cuda_cub3parE - _ZN41_INTERNAL_6f35fa4b_4_k_cu_f6f67e2c_1514934cuda3std3__48unexpectE)
_ZN41_INTERNAL_6f35fa4b_4_k_cu_f6f67e2c_1514934cuda3std3__48unexpectE:
	.zero		1
	.type		_ZN41_INTERNAL_6f35fa4b_4_k_cu_f6f67e2c_1514936thrust24THRUST_300001_SM_1000_NS8cuda_cub3parE,@object
	.size		_ZN41_INTERNAL_6f35fa4b_4_k_cu_f6f67e2c_1514936thrust24THRUST_300001_SM_1000_NS8cuda_cub3parE,(_ZN41_INTERNAL_6f35fa4b_4_k_cu_f6f67e2c_1514936thrust24THRUST_300001_SM_1000_NS12placeholders2_4E - _ZN41_INTERNAL_6f35fa4b_4_k_cu_f6f67e2c_1514936thrust24THRUST_300001_SM_1000_NS8cuda_cub3parE)
_ZN41_INTERNAL_6f35fa4b_4_k_cu_f6f67e2c_1514936thrust24THRUST_300001_SM_1000_NS8cuda_cub3parE:
	.zero		1
	.type		_ZN41_INTERNAL_6f35fa4b_4_k_cu_f6f67e2c_1514936thrust24THRUST_300001_SM_1000_NS12placeholders2_4E,@object
	.size		_ZN41_INTERNAL_6f35fa4b_4_k_cu_f6f67e2c_1514936thrust24THRUST_300001_SM_1000_NS12placeholders2_4E,(_ZN41_INTERNAL_6f35fa4b_4_k_cu_f6f67e2c_1514934cuda3std3__45__cpo4cendE - _ZN41_INTERNAL_6f35fa4b_4_k_cu_f6f67e2c_1514936thrust24THRUST_300001_SM_1000_NS12placeholders2_4E)
_ZN41_INTERNAL_6f35fa4b_4_k_cu_f6f67e2c_1514936thrust24THRUST_300001_SM_1000_NS12placeholders2_4E:
	.zero		1
	.type		_ZN41_INTERNAL_6f35fa4b_4_k_cu_f6f67e2c_1514934cuda3std3__45__cpo4cendE,@object
	.size		_ZN41_INTERNAL_6f35fa4b_4_k_cu_f6f67e2c_1514934cuda3std3__45__cpo4cendE,(_ZN41_INTERNAL_6f35fa4b_4_k_cu_f6f67e2c_1514934cuda3std6ranges3__45__cpo4cendE - _ZN41_INTERNAL_6f35fa4b_4_k_cu_f6f67e2c_1514934cuda3std3__45__cpo4cendE)
_ZN41_INTERNAL_6f35fa4b_4_k_cu_f6f67e2c_1514934cuda3std3__45__cpo4cendE:
	.zero		1
	.type		_ZN41_INTERNAL_6f35fa4b_4_k_cu_f6f67e2c_1514934cuda3std6ranges3__45__cpo4cendE,@object
	.size		_ZN41_INTERNAL_6f35fa4b_4_k_cu_f6f67e2c_1514934cuda3std6ranges3__45__cpo4cendE,(_ZN41_INTERNAL_6f35fa4b_4_k_cu_f6f67e2c_1514934cuda3std3__420unreachable_sentinelE - _ZN41_INTERNAL_6f35fa4b_4_k_cu_f6f67e2c_1514934cuda3std6ranges3__45__cpo4cendE)
_ZN41_INTERNAL_6f35fa4b_4_k_cu_f6f67e2c_1514934cuda3std6ranges3__45__cpo4cendE:
	.zero		1
	.type		_ZN41_INTERNAL_6f35fa4b_4_k_cu_f6f67e2c_1514934cuda3std3__420unreachable_sentinelE,@object
	.size		_ZN41_INTERNAL_6f35fa4b_4_k_cu_f6f67e2c_1514934cuda3std3__420unreachable_sentinelE,(_ZN41_INTERNAL_6f35fa4b_4_k_cu_f6f67e2c_1514934cuda3std6ranges3__45__cpo5ssizeE - _ZN41_INTERNAL_6f35fa4b_4_k_cu_f6f67e2c_1514934cuda3std3__420unreachable_sentinelE)
_ZN41_INTERNAL_6f35fa4b_4_k_cu_f6f67e2c_1514934cuda3std3__420unreachable_sentinelE:
	.zero		1
	.type		_ZN41_INTERNAL_6f35fa4b_4_k_cu_f6f67e2c_1514934cuda3std6ranges3__45__cpo5ssizeE,@object
	.size		_ZN41_INTERNAL_6f35fa4b_4_k_cu_f6f67e2c_1514934cuda3std6ranges3__45__cpo5ssizeE,(_ZN41_INTERNAL_6f35fa4b_4_k_cu_f6f67e2c_1514936thrust24THRUST_300001_SM_1000_NS12placeholders2_8E - _ZN41_INTERNAL_6f35fa4b_4_k_cu_f6f67e2c_1514934cuda3std6ranges3__45__cpo5ssizeE)
_ZN41_INTERNAL_6f35fa4b_4_k_cu_f6f67e2c_1514934cuda3std6ranges3__45__cpo5ssizeE:
	.zero		1
	.type		_ZN41_INTERNAL_6f35fa4b_4_k_cu_f6f67e2c_1514936thrust24THRUST_300001_SM_1000_NS12placeholders2_8E,@object
	.size		_ZN41_INTERNAL_6f35fa4b_4_k_cu_f6f67e2c_1514936thrust24THRUST_300001_SM_1000_NS12placeholders2_8E,(_ZN41_INTERNAL_6f35fa4b_4_k_cu_f6f67e2c_1514934cuda3std3__45__cpo5crendE - _ZN41_INTERNAL_6f35fa4b_4_k_cu_f6f67e2c_1514936thrust24THRUST_300001_SM_1000_NS12placeholders2_8E)
_ZN41_INTERNAL_6f35fa4b_4_k_cu_f6f67e2c_1514936thrust24THRUST_300001_SM_1000_NS12placeholders2_8E:
	.zero		1
	.type		_ZN41_INTERNAL_6f35fa4b_4_k_cu_f6f67e2c_1514934cuda3std3__45__cpo5crendE,@object
	.size		_ZN41_INTERNAL_6f35fa4b_4_k_cu_f6f67e2c_1514934cuda3std3__45__cpo5crendE,(_ZN41_INTERNAL_6f35fa4b_4_k_cu_f6f67e2c_1514934cuda3std6ranges3__45__cpo4prevE - _ZN41_INTERNAL_6f35fa4b_4_k_cu_f6f67e2c_1514934cuda3std3__45__cpo5crendE)
_ZN41_INTERNAL_6f35fa4b_4_k_cu_f6f67e2c_1514934cuda3std3__45__cpo5crendE:
	.zero		1
	.type		_ZN41_INTERNAL_6f35fa4b_4_k_cu_f6f67e2c_1514934cuda3std6ranges3__45__cpo4prevE,@object
	.size		_ZN41_INTERNAL_6f35fa4b_4_k_cu_f6f67e2c_1514934cuda3std6ranges3__45__cpo4prevE,(_ZN41_INTERNAL_6f35fa4b_4_k_cu_f6f67e2c_1514934cuda3std6ranges3__45__cpo9iter_moveE - _ZN41_INTERNAL_6f35fa4b_4_k_cu_f6f67e2c_1514934cuda3std6ranges3__45__cpo4prevE)
_ZN41_INTERNAL_6f35fa4b_4_k_cu_f6f67e2c_1514934cuda3std6ranges3__45__cpo4prevE:
	.zero		1
	.type		_ZN41_INTERNAL_6f35fa4b_4_k_cu_f6f67e2c_1514934cuda3std6ranges3__45__cpo9iter_moveE,@object
	.size		_ZN41_INTERNAL_6f35fa4b_4_k_cu_f6f67e2c_1514934cuda3std6ranges3__45__cpo9iter_moveE,(_ZN41_INTERNAL_6f35fa4b_4_k_cu_f6f67e2c_1514936thrust24THRUST_300001_SM_1000_NS6system6detail10sequential3seqE - _ZN41_INTERNAL_6f35fa4b_4_k_cu_f6f67e2c_1514934cuda3std6ranges3__45__cpo9iter_moveE)
_ZN41_INTERNAL_6f35fa4b_4_k_cu_f6f67e2c_1514934cuda3std6ranges3__45__cpo9iter_moveE:
	.zero		1
	.type		_ZN41_INTERNAL_6f35fa4b_4_k_cu_f6f67e2c_1514936thrust24THRUST_300001_SM_1000_NS6system6detail10sequential3seqE,@object
	.size		_ZN41_INTERNAL_6f35fa4b_4_k_cu_f6f67e2c_1514936thrust24THRUST_300001_SM_1000_NS6system6detail10sequential3seqE,(.L_31 - _ZN41_INTERNAL_6f35fa4b_4_k_cu_f6f67e2c_1514936thrust24THRUST_300001_SM_1000_NS6system6detail10sequential3seqE)
_ZN41_INTERNAL_6f35fa4b_4_k_cu_f6f67e2c_1514936thrust24THRUST_300001_SM_1000_NS6system6detail10sequential3seqE:
	.zero		1
.L_31:


//--------------------- .nv.constant0._ZN3cub18CUB_300001_SM_10006detail11EmptyKernelIvEEvv --------------------------
	.section	.nv.constant0._ZN3cub18CUB_300001_SM_10006detail11EmptyKernelIvEEvv,"a",@progbits
	.sectionflags	@""
	.align	4
.nv.constant0._ZN3cub18CUB_300001_SM_10006detail11EmptyKernelIvEEvv:
	.zero		896


//--------------------- SYMBOLS --------------------------

	.type		.nv.reservedSmem.offset0,@object
	.size		.nv.reservedSmem.offset0,0x4
